//
// Generated by NVIDIA NVVM Compiler
//
// Compiler Build ID: CL-36424714
// Cuda compilation tools, release 13.0, V13.0.88
// Based on NVVM 20.0.0
//

.version 9.0
.target sm_100
.address_size 64

	// .globl	_Z13vecAdd_kernelPfS_S_i

.visible .entry _Z13vecAdd_kernelPfS_S_i(
	.param .u64 .ptr .align 1 _Z13vecAdd_kernelPfS_S_i_param_0,
	.param .u64 .ptr .align 1 _Z13vecAdd_kernelPfS_S_i_param_1,
	.param .u64 .ptr .align 1 _Z13vecAdd_kernelPfS_S_i_param_2,
	.param .u32 _Z13vecAdd_kernelPfS_S_i_param_3
)
{
	.reg .pred 	%p<2>;
	.reg .b32 	%r<6>;
	.reg .b32 	%f<4>;
	.reg .b64 	%rd<12>;

	ld.param.u64 	%rd3, [_Z13vecAdd_kernelPfS_S_i_param_0];
	ld.param.u64 	%rd4, [_Z13vecAdd_kernelPfS_S_i_param_1];
	ld.param.u64 	%rd2, [_Z13vecAdd_kernelPfS_S_i_param_2];
	ld.param.u32 	%r2, [_Z13vecAdd_kernelPfS_S_i_param_3];
	cvta.to.global.u64 	%rd5, %rd3;
	cvta.to.global.u64 	%rd6, %rd4;
	mov.u32 	%r3, %tid.x;
	mov.u32 	%r4, %ctaid.x;
	mov.u32 	%r5, %ntid.x;
	mad.lo.s32 	%r1, %r4, %r5, %r3;
	cvt.rn.f32.s32 	%f1, %r1;
	mul.wide.s32 	%rd7, %r1, 4;
	add.s64 	%rd1, %rd6, %rd7;
	st.global.f32 	[%rd1], %f1;
	add.s64 	%rd8, %rd5, %rd7;
	st.global.f32 	[%rd8], %f1;
	setp.ge.s32 	%p1, %r1, %r2;
	@%p1 bra 	$L__BB0_2;
	cvta.to.global.u64 	%rd9, %rd2;
	ld.global.f32 	%f2, [%rd1];
	add.f32 	%f3, %f2, %f1;
	add.s64 	%rd11, %rd9, %rd7;
	st.global.f32 	[%rd11], %f3;
$L__BB0_2:
	ret;

}


// ===== COMPILED SASS (sm_100) =====

	.target	sm_100

	.elftype	@"ET_EXEC"


//--------------------- .note.nv.tkinfo           --------------------------
	.section	.note.nv.tkinfo,"",@"SHT_NOTE"
	.sectionflags	@"SHF_NOTE_NV_TKINFO"
	.tkinfo
        /*0018*/ 	.word	0x00000002
        /*0030*/ 	.string	""
        /*0030*/ 	.string	"ptxas"
        /*0030*/ 	.string	"Cuda compilation tools, release 13.0, V13.0.88"
        /*0030*/ 	.string	"Build cuda_13.0.r13.0/compiler.36424714_0"
        /*0030*/ 	.string	"-arch sm_100 -m 64 "



//--------------------- .note.nv.cuinfo           --------------------------
	.section	.note.nv.cuinfo,"",@"SHT_NOTE"
	.sectionflags	@"SHF_NOTE_NV_CUINFO"
        /*0018*/ 	.short	0x0002
        /*001a*/ 	.short	0x0064
        /*001c*/ 	.short	0x0082
	.zero		2


//--------------------- .nv.info                  --------------------------
	.section	.nv.info,"",@"SHT_CUDA_INFO"
	.align	4


	//----- nvinfo : EIATTR_REGCOUNT
	.align		4
        /*0000*/ 	.byte	0x04, 0x2f
        /*0002*/ 	.short	(.L_1 - .L_0)
	.align		4
.L_0:
        /*0004*/ 	.word	index@(_Z13vecAdd_kernelPfS_S_i)
        /*0008*/ 	.word	0x0000000c


	//----- nvinfo : EIATTR_FRAME_SIZE
	.align		4
.L_1:
        /*000c*/ 	.byte	0x04, 0x11
        /*000e*/ 	.short	(.L_3 - .L_2)
	.align		4
.L_2:
        /*0010*/ 	.word	index@(_Z13vecAdd_kernelPfS_S_i)
        /*0014*/ 	.word	0x00000000


	//----- nvinfo : EIATTR_MIN_STACK_SIZE
	.align		4
.L_3:
        /*0018*/ 	.byte	0x04, 0x12
        /*001a*/ 	.short	(.L_5 - .L_4)
	.align		4
.L_4:
        /*001c*/ 	.word	index@(_Z13vecAdd_kernelPfS_S_i)
        /*0020*/ 	.word	0x00000000
.L_5:


//--------------------- .nv.compat                --------------------------
	.section	.nv.compat,"",@"SHT_CUDA_COMPAT_INFO"
	.align	4
        /*0000*/ 	.byte	0x02, 0x09, 0x00, 0x00, 0x02, 0x02, 0x01, 0x00, 0x02, 0x05, 0x05, 0x00, 0x03, 0x07, 0x01, 0x01
        /*0010*/ 	.byte	0x02, 0x03, 0x00, 0x00, 0x02, 0x06, 0x01, 0x00, 0x04, 0x0b, 0x08, 0x00, 0x09, 0x00, 0x00, 0x00
        /*0020*/ 	.byte	0x00, 0x00, 0x00, 0x00


//--------------------- .nv.info._Z13vecAdd_kernelPfS_S_i --------------------------
	.section	.nv.info._Z13vecAdd_kernelPfS_S_i,"",@"SHT_CUDA_INFO"
	.sectionflags	@""
	.align	4


	//----- nvinfo : EIATTR_CUDA_API_VERSION
	.align		4
        /*0000*/ 	.byte	0x04, 0x37
        /*0002*/ 	.short	(.L_7 - .L_6)
.L_6:
        /*0004*/ 	.word	0x00000082


	//----- nvinfo : EIATTR_KPARAM_INFO
	.align		4
.L_7:
        /*0008*/ 	.byte	0x04, 0x17
        /*000a*/ 	.short	(.L_9 - .L_8)
.L_8:
        /*000c*/ 	.word	0x00000000
        /*0010*/ 	.short	0x0003
        /*0012*/ 	.short	0x0018
        /*0014*/ 	.byte	0x00, 0xf0, 0x11, 0x00


	//----- nvinfo : EIATTR_KPARAM_INFO
	.align		4
.L_9:
        /*0018*/ 	.byte	0x04, 0x17
        /*001a*/ 	.short	(.L_11 - .L_10)
.L_10:
        /*001c*/ 	.word	0x00000000
        /*0020*/ 	.short	0x0002
        /*0022*/ 	.short	0x0010
        /*0024*/ 	.byte	0x00, 0xf5, 0x21, 0x00


	//----- nvinfo : EIATTR_KPARAM_INFO
	.align		4
.L_11:
        /*0028*/ 	.byte	0x04, 0x17
        /*002a*/ 	.short	(.L_13 - .L_12)
.L_12:
        /*002c*/ 	.word	0x00000000
        /*0030*/ 	.short	0x0001
        /*0032*/ 	.short	0x0008
        /*0034*/ 	.byte	0x00, 0xf5, 0x21, 0x00


	//----- nvinfo : EIATTR_KPARAM_INFO
	.align		4
.L_13:
        /*0038*/ 	.byte	0x04, 0x17
        /*003a*/ 	.short	(.L_15 - .L_14)
.L_14:
        /*003c*/ 	.word	0x00000000
        /*0040*/ 	.short	0x0000
        /*0042*/ 	.short	0x0000
        /*0044*/ 	.byte	0x00, 0xf5, 0x21, 0x00


	//----- nvinfo : EIATTR_SPARSE_MMA_MASK
	.align		4
.L_15:
        /*0048*/ 	.byte	0x03, 0x50
        /*004a*/ 	.short	0x0000


	//----- nvinfo : EIATTR_MAXREG_COUNT
	.align		4
        /*004c*/ 	.byte	0x03, 0x1b
        /*004e*/ 	.short	0x00ff


	//----- nvinfo : EIATTR_MERCURY_ISA_VERSION
	.align		4
        /*0050*/ 	.byte	0x03, 0x5f
        /*0052*/ 	.short	0x0101


	//----- nvinfo : EIATTR_VRC_CTA_INIT_COUNT
	.align		4
        /*0054*/ 	.byte	0x02, 0x4a
	.zero		1
	.zero		1


	//----- nvinfo : EIATTR_EXIT_INSTR_OFFSETS
	.align		4
        /*0058*/ 	.byte	0x04, 0x1c
        /*005a*/ 	.short	(.L_17 - .L_16)


	//   ....[0]....
.L_16:
        /*005c*/ 	.word	0x000000f0


	//   ....[1]....
        /*0060*/ 	.word	0x00000150


	//----- nvinfo : EIATTR_CBANK_PARAM_SIZE
	.align		4
.L_17:
        /*0064*/ 	.byte	0x03, 0x19
        /*0066*/ 	.short	0x001c


	//----- nvinfo : EIATTR_PARAM_CBANK
	.align		4
        /*0068*/ 	.byte	0x04, 0x0a
        /*006a*/ 	.short	(.L_19 - .L_18)
	.align		4
.L_18:
        /*006c*/ 	.word	index@(.nv.constant0._Z13vecAdd_kernelPfS_S_i)
        /*0070*/ 	.short	0x0380
        /*0072*/ 	.short	0x001c


	//----- nvinfo : EIATTR_SW_WAR
	.align		4
.L_19:
        /*0074*/ 	.byte	0x04, 0x36
        /*0076*/ 	.short	(.L_21 - .L_20)
.L_20:
        /*0078*/ 	.word	0x00000008
.L_21:


//--------------------- .nv.callgraph             --------------------------
	.section	.nv.callgraph,"",@"SHT_CUDA_CALLGRAPH"
	.align	4
	.sectionentsize	8
	.align		4
        /*0000*/ 	.word	0x00000000
	.align		4
        /*0004*/ 	.word	0xffffffff
	.align		4
        /*0008*/ 	.word	0x00000000
	.align		4
        /*000c*/ 	.word	0xfffffffe
	.align		4
        /*0010*/ 	.word	0x00000000
	.align		4
        /*0014*/ 	.word	0xfffffffd
	.align		4
        /*0018*/ 	.word	0x00000000
	.align		4
        /*001c*/ 	.word	0xfffffffc


//--------------------- .text._Z13vecAdd_kernelPfS_S_i --------------------------
	.section	.text._Z13vecAdd_kernelPfS_S_i,"ax",@progbits
	.align	128
        .global         _Z13vecAdd_kernelPfS_S_i
        .type           _Z13vecAdd_kernelPfS_S_i,@function
        .size           _Z13vecAdd_kernelPfS_S_i,(.L_x_1 - _Z13vecAdd_kernelPfS_S_i)
        .other          _Z13vecAdd_kernelPfS_S_i,@"STO_CUDA_ENTRY STV_DEFAULT"
_Z13vecAdd_kernelPfS_S_i:
.text._Z13vecAdd_kernelPfS_S_i:
[----:B------:R-:W-:Y:S01]  /*0000*/  LDC R1, c[0x0][0x37c] ;  /* 0x0000df00ff017b82 */ /* 0x000fe20000000800 */
[----:B------:R-:W0:Y:S07]  /*0010*/  S2R R7, SR_TID.X ;  /* 0x0000000000077919 */ /* 0x000e2e0000002100 */
[----:B------:R-:W0:Y:S01]  /*0020*/  S2UR UR6, SR_CTAID.X ;  /* 0x00000000000679c3 */ /* 0x000e220000002500 */
[----:B------:R-:W1:Y:S01]  /*0030*/  LDCU UR7, c[0x0][0x398] ;  /* 0x00007300ff0777ac */ /* 0x000e620008000800 */
[----:B------:R-:W2:Y:S06]  /*0040*/  LDCU.64 UR4, c[0x0][0x358] ;  /* 0x00006b00ff0477ac */ /* 0x000eac0008000a00 */
[----:B------:R-:W0:Y:S08]  /*0050*/  LDC R0, c[0x0][0x360] ;  /* 0x0000d800ff007b82 */ /* 0x000e300000000800 */
[----:B------:R-:W3:Y:S08]  /*0060*/  LDC.64 R2, c[0x0][0x388] ;  /* 0x0000e200ff027b82 */ /* 0x000ef00000000a00 */
[----:B------:R-:W4:Y:S01]  /*0070*/  LDC.64 R4, c[0x0][0x380] ;  /* 0x0000e000ff047b82 */ /* 0x000f220000000a00 */
[----:B0-----:R-:W-:-:S05]  /*0080*/  IMAD R7, R0, UR6, R7 ;  /* 0x0000000600077c24 */ /* 0x001fca000f8e0207 */
[C---:B-1----:R-:W-:Y:S02]  /*0090*/  ISETP.GE.AND P0, PT, R7.reuse, UR7, PT ;  /* 0x0000000707007c0c */ /* 0x042fe4000bf06270 */
[----:B------:R-:W-:Y:S01]  /*00a0*/  I2FP.F32.S32 R9, R7 ;  /* 0x0000000700097245 */ /* 0x000fe20000201400 */
[----:B---3--:R-:W-:-:S05]  /*00b0*/  IMAD.WIDE R2, R7, 0x4, R2 ;  /* 0x0000000407027825 */ /* 0x008fca00078e0202 */
[----:B--2---:R0:W-:Y:S01]  /*00c0*/  STG.E desc[UR4][R2.64], R9 ;  /* 0x0000000902007986 */ /* 0x0041e2000c101904 */
[----:B----4-:R-:W-:-:S05]  /*00d0*/  IMAD.WIDE R4, R7, 0x4, R4 ;  /* 0x0000000407047825 */ /* 0x010fca00078e0204 */
[----:B------:R0:W-:Y:S01]  /*00e0*/  STG.E desc[UR4][R4.64], R9 ;  /* 0x0000000904007986 */ /* 0x0001e2000c101904 */
[----:B------:R-:W-:Y:S05]  /*00f0*/  @P0 EXIT ;  /* 0x000000000000094d */ /* 0x000fea0003800000 */
[----:B0-----:R-:W2:Y:S01]  /*0100*/  LDG.E R2, desc[UR4][R2.64] ;  /* 0x0000000402027981 */ /* 0x001ea2000c1e1900 */
[----:B------:R-:W0:Y:S02]  /*0110*/  LDC.64 R4, c[0x0][0x390] ;  /* 0x0000e400ff047b82 */ /* 0x000e240000000a00 */
[----:B0-----:R-:W-:-:S04]  /*0120*/  IMAD.WIDE R4, R7, 0x4, R4 ;  /* 0x0000000407047825 */ /* 0x001fc800078e0204 */
[----:B--2---:R-:W-:-:S05]  /*0130*/  FADD R9, R9, R2 ;  /* 0x0000000209097221 */ /* 0x004fca0000000000 */
[----:B------:R-:W-:Y:S01]  /*0140*/  STG.E desc[UR4][R4.64], R9 ;  /* 0x0000000904007986 */ /* 0x000fe2000c101904 */
[----:B------:R-:W-:Y:S05]  /*0150*/  EXIT ;  /* 0x000000000000794d */ /* 0x000fea0003800000 */
.L_x_0:
[----:B------:R-:W-:-:S00]  /*0160*/  BRA `(.L_x_0) ;  /* 0xfffffffc00fc7947 */ /* 0x000fc0000383ffff */
[----:B------:R-:W-:-:S00]  /*0170*/  NOP ;  /* 0x0000000000007918 */ /* 0x000fc00000000000 */
        /* <DEDUP_REMOVED lines=8> */
.L_x_1:


//--------------------- .nv.shared.reserved.0     --------------------------
	.section	.nv.shared.reserved.0,"aw",@nobits
	.weak		__nv_reservedSMEM_offset_0_alias
	.size		__nv_reservedSMEM_offset_0_alias, 0, 64
	.other		__nv_reservedSMEM_offset_0_alias,@"STO_CUDA_RESERVED_SHARED STV_DEFAULT"
__nv_reservedSMEM_offset_0_alias:
	.zero		0
	.zero		64


//--------------------- .nv.constant0._Z13vecAdd_kernelPfS_S_i --------------------------
	.section	.nv.constant0._Z13vecAdd_kernelPfS_S_i,"a",@progbits
	.sectionflags	@""
	.align	4
.nv.constant0._Z13vecAdd_kernelPfS_S_i:
	.zero		924


//--------------------- SYMBOLS --------------------------

	.type		.nv.reservedSmem.offset0,@object
	.size		.nv.reservedSmem.offset0,0x4
